//
// Generated by NVIDIA NVVM Compiler
//
// Compiler Build ID: CL-36424714
// Cuda compilation tools, release 13.0, V13.0.88
// Based on NVVM 20.0.0
//

.version 9.0
.target sm_100
.address_size 64

	// .globl	_Z8ALLOCATEPdS_

.visible .entry _Z8ALLOCATEPdS_(
	.param .u64 .ptr .align 1 _Z8ALLOCATEPdS__param_0,
	.param .u64 .ptr .align 1 _Z8ALLOCATEPdS__param_1
)
{
	.reg .b32 	%r<5>;
	.reg .b64 	%rd<8>;
	.reg .b64 	%fd<2>;

	ld.param.u64 	%rd1, [_Z8ALLOCATEPdS__param_0];
	ld.param.u64 	%rd2, [_Z8ALLOCATEPdS__param_1];
	cvta.to.global.u64 	%rd3, %rd1;
	cvta.to.global.u64 	%rd4, %rd2;
	mov.u32 	%r1, %tid.x;
	mov.u32 	%r2, %ntid.x;
	mov.u32 	%r3, %ctaid.x;
	mad.lo.s32 	%r4, %r2, %r3, %r1;
	mul.wide.s32 	%rd5, %r4, 8;
	add.s64 	%rd6, %rd4, %rd5;
	ld.global.f64 	%fd1, [%rd6];
	add.s64 	%rd7, %rd3, %rd5;
	st.global.f64 	[%rd7], %fd1;
	ret;

}


// ===== COMPILED SASS (sm_100) =====

	.target	sm_100

	.elftype	@"ET_EXEC"


//--------------------- .note.nv.tkinfo           --------------------------
	.section	.note.nv.tkinfo,"",@"SHT_NOTE"
	.sectionflags	@"SHF_NOTE_NV_TKINFO"
	.tkinfo
        /*0018*/ 	.word	0x00000002
        /*0030*/ 	.string	""
        /*0030*/ 	.string	"ptxas"
        /*0030*/ 	.string	"Cuda compilation tools, release 13.0, V13.0.88"
        /*0030*/ 	.string	"Build cuda_13.0.r13.0/compiler.36424714_0"
        /*0030*/ 	.string	"-arch sm_100 -m 64 "



//--------------------- .note.nv.cuinfo           --------------------------
	.section	.note.nv.cuinfo,"",@"SHT_NOTE"
	.sectionflags	@"SHF_NOTE_NV_CUINFO"
        /*0018*/ 	.short	0x0002
        /*001a*/ 	.short	0x0064
        /*001c*/ 	.short	0x0082
	.zero		2


//--------------------- .nv.info                  --------------------------
	.section	.nv.info,"",@"SHT_CUDA_INFO"
	.align	4


	//----- nvinfo : EIATTR_REGCOUNT
	.align		4
        /*0000*/ 	.byte	0x04, 0x2f
        /*0002*/ 	.short	(.L_1 - .L_0)
	.align		4
.L_0:
        /*0004*/ 	.word	index@(_Z8ALLOCATEPdS_)
        /*0008*/ 	.word	0x0000000a


	//----- nvinfo : EIATTR_FRAME_SIZE
	.align		4
.L_1:
        /*000c*/ 	.byte	0x04, 0x11
        /*000e*/ 	.short	(.L_3 - .L_2)
	.align		4
.L_2:
        /*0010*/ 	.word	index@(_Z8ALLOCATEPdS_)
        /*0014*/ 	.word	0x00000000


	//----- nvinfo : EIATTR_MIN_STACK_SIZE
	.align		4
.L_3:
        /*0018*/ 	.byte	0x04, 0x12
        /*001a*/ 	.short	(.L_5 - .L_4)
	.align		4
.L_4:
        /*001c*/ 	.word	index@(_Z8ALLOCATEPdS_)
        /*0020*/ 	.word	0x00000000
.L_5:


//--------------------- .nv.compat                --------------------------
	.section	.nv.compat,"",@"SHT_CUDA_COMPAT_INFO"
	.align	4
        /*0000*/ 	.byte	0x02, 0x09, 0x00, 0x00, 0x02, 0x02, 0x01, 0x00, 0x02, 0x05, 0x05, 0x00, 0x03, 0x07, 0x01, 0x01
        /*0010*/ 	.byte	0x02, 0x03, 0x00, 0x00, 0x02, 0x06, 0x01, 0x00, 0x04, 0x0b, 0x08, 0x00, 0x09, 0x00, 0x00, 0x00
        /*0020*/ 	.byte	0x00, 0x00, 0x00, 0x00


//--------------------- .nv.info._Z8ALLOCATEPdS_  --------------------------
	.section	.nv.info._Z8ALLOCATEPdS_,"",@"SHT_CUDA_INFO"
	.sectionflags	@""
	.align	4


	//----- nvinfo : EIATTR_CUDA_API_VERSION
	.align		4
        /*0000*/ 	.byte	0x04, 0x37
        /*0002*/ 	.short	(.L_7 - .L_6)
.L_6:
        /*0004*/ 	.word	0x00000082


	//----- nvinfo : EIATTR_KPARAM_INFO
	.align		4
.L_7:
        /*0008*/ 	.byte	0x04, 0x17
        /*000a*/ 	.short	(.L_9 - .L_8)
.L_8:
        /*000c*/ 	.word	0x00000000
        /*0010*/ 	.short	0x0001
        /*0012*/ 	.short	0x0008
        /*0014*/ 	.byte	0x00, 0xf5, 0x21, 0x00


	//----- nvinfo : EIATTR_KPARAM_INFO
	.align		4
.L_9:
        /*0018*/ 	.byte	0x04, 0x17
        /*001a*/ 	.short	(.L_11 - .L_10)
.L_10:
        /*001c*/ 	.word	0x00000000
        /*0020*/ 	.short	0x0000
        /*0022*/ 	.short	0x0000
        /*0024*/ 	.byte	0x00, 0xf5, 0x21, 0x00


	//----- nvinfo : EIATTR_SPARSE_MMA_MASK
	.align		4
.L_11:
        /*0028*/ 	.byte	0x03, 0x50
        /*002a*/ 	.short	0x0000


	//----- nvinfo : EIATTR_MAXREG_COUNT
	.align		4
        /*002c*/ 	.byte	0x03, 0x1b
        /*002e*/ 	.short	0x00ff


	//----- nvinfo : EIATTR_MERCURY_ISA_VERSION
	.align		4
        /*0030*/ 	.byte	0x03, 0x5f
        /*0032*/ 	.short	0x0101


	//----- nvinfo : EIATTR_VRC_CTA_INIT_COUNT
	.align		4
        /*0034*/ 	.byte	0x02, 0x4a
	.zero		1
	.zero		1


	//----- nvinfo : EIATTR_EXIT_INSTR_OFFSETS
	.align		4
        /*0038*/ 	.byte	0x04, 0x1c
        /*003a*/ 	.short	(.L_13 - .L_12)


	//   ....[0]....
.L_12:
        /*003c*/ 	.word	0x000000c0


	//----- nvinfo : EIATTR_CBANK_PARAM_SIZE
	.align		4
.L_13:
        /*0040*/ 	.byte	0x03, 0x19
        /*0042*/ 	.short	0x0010


	//----- nvinfo : EIATTR_PARAM_CBANK
	.align		4
        /*0044*/ 	.byte	0x04, 0x0a
        /*0046*/ 	.short	(.L_15 - .L_14)
	.align		4
.L_14:
        /*0048*/ 	.word	index@(.nv.constant0._Z8ALLOCATEPdS_)
        /*004c*/ 	.short	0x0380
        /*004e*/ 	.short	0x0010


	//----- nvinfo : EIATTR_SW_WAR
	.align		4
.L_15:
        /*0050*/ 	.byte	0x04, 0x36
        /*0052*/ 	.short	(.L_17 - .L_16)
.L_16:
        /*0054*/ 	.word	0x00000008
.L_17:


//--------------------- .nv.callgraph             --------------------------
	.section	.nv.callgraph,"",@"SHT_CUDA_CALLGRAPH"
	.align	4
	.sectionentsize	8
	.align		4
        /*0000*/ 	.word	0x00000000
	.align		4
        /*0004*/ 	.word	0xffffffff
	.align		4
        /*0008*/ 	.word	0x00000000
	.align		4
        /*000c*/ 	.word	0xfffffffe
	.align		4
        /*0010*/ 	.word	0x00000000
	.align		4
        /*0014*/ 	.word	0xfffffffd
	.align		4
        /*0018*/ 	.word	0x00000000
	.align		4
        /*001c*/ 	.word	0xfffffffc


//--------------------- .text._Z8ALLOCATEPdS_     --------------------------
	.section	.text._Z8ALLOCATEPdS_,"ax",@progbits
	.align	128
        .global         _Z8ALLOCATEPdS_
        .type           _Z8ALLOCATEPdS_,@function
        .size           _Z8ALLOCATEPdS_,(.L_x_1 - _Z8ALLOCATEPdS_)
        .other          _Z8ALLOCATEPdS_,@"STO_CUDA_ENTRY STV_DEFAULT"
_Z8ALLOCATEPdS_:
.text._Z8ALLOCATEPdS_:
[----:B------:R-:W-:Y:S01]  /*0000*/  LDC R1, c[0x0][0x37c] ;  /* 0x0000df00ff017b82 */ /* 0x000fe20000000800 */
[----:B------:R-:W0:Y:S07]  /*0010*/  S2R R7, SR_TID.X ;  /* 0x0000000000077919 */ /* 0x000e2e0000002100 */
[----:B------:R-:W1:Y:S01]  /*0020*/  LDC.64 R2, c[0x0][0x388] ;  /* 0x0000e200ff027b82 */ /* 0x000e620000000a00 */
[----:B------:R-:W0:Y:S01]  /*0030*/  LDCU UR6, c[0x0][0x360] ;  /* 0x00006c00ff0677ac */ /* 0x000e220008000800 */
[----:B------:R-:W0:Y:S01]  /*0040*/  S2R R0, SR_CTAID.X ;  /* 0x0000000000007919 */ /* 0x000e220000002500 */
[----:B------:R-:W2:Y:S05]  /*0050*/  LDCU.64 UR4, c[0x0][0x358] ;  /* 0x00006b00ff0477ac */ /* 0x000eaa0008000a00 */
[----:B------:R-:W3:Y:S01]  /*0060*/  LDC.64 R4, c[0x0][0x380] ;  /* 0x0000e000ff047b82 */ /* 0x000ee20000000a00 */
[----:B0-----:R-:W-:-:S04]  /*0070*/  IMAD R7, R0, UR6, R7 ;  /* 0x0000000600077c24 */ /* 0x001fc8000f8e0207 */
[----:B-1----:R-:W-:-:S06]  /*0080*/  IMAD.WIDE R2, R7, 0x8, R2 ;  /* 0x0000000807027825 */ /* 0x002fcc00078e0202 */
[----:B--2---:R-:W2:Y:S01]  /*0090*/  LDG.E.64 R2, desc[UR4][R2.64] ;  /* 0x0000000402027981 */ /* 0x004ea2000c1e1b00 */
[----:B---3--:R-:W-:-:S05]  /*00a0*/  IMAD.WIDE R4, R7, 0x8, R4 ;  /* 0x0000000807047825 */ /* 0x008fca00078e0204 */
[----:B--2---:R-:W-:Y:S01]  /*00b0*/  STG.E.64 desc[UR4][R4.64], R2 ;  /* 0x0000000204007986 */ /* 0x004fe2000c101b04 */
[----:B------:R-:W-:Y:S05]  /*00c0*/  EXIT ;  /* 0x000000000000794d */ /* 0x000fea0003800000 */
.L_x_0:
[----:B------:R-:W-:-:S00]  /*00d0*/  BRA `(.L_x_0) ;  /* 0xfffffffc00fc7947 */ /* 0x000fc0000383ffff */
[----:B------:R-:W-:-:S00]  /*00e0*/  NOP ;  /* 0x0000000000007918 */ /* 0x000fc00000000000 */
        /* <DEDUP_REMOVED lines=9> */
.L_x_1:


//--------------------- .nv.shared.reserved.0     --------------------------
	.section	.nv.shared.reserved.0,"aw",@nobits
	.weak		__nv_reservedSMEM_offset_0_alias
	.size		__nv_reservedSMEM_offset_0_alias, 0, 64
	.other		__nv_reservedSMEM_offset_0_alias,@"STO_CUDA_RESERVED_SHARED STV_DEFAULT"
__nv_reservedSMEM_offset_0_alias:
	.zero		0
	.zero		64


//--------------------- .nv.constant0._Z8ALLOCATEPdS_ --------------------------
	.section	.nv.constant0._Z8ALLOCATEPdS_,"a",@progbits
	.sectionflags	@""
	.align	4
.nv.constant0._Z8ALLOCATEPdS_:
	.zero		912


//--------------------- SYMBOLS --------------------------

	.type		.nv.reservedSmem.offset0,@object
	.size		.nv.reservedSmem.offset0,0x4
